	.headerflags	@"EF_CUDA_TEXMODE_UNIFIED EF_CUDA_64BIT_ADDRESS EF_CUDA_ACCELERATORS EF_CUDA_SM90 EF_CUDA_VIRTUAL_SM(EF_CUDA_SM90)"
	.elftype	@"ET_EXEC"


//--------------------- .nv.info                  --------------------------
	.section	.nv.info,"",@"SHT_CUDA_INFO"
	.align	4


	//----- nvinfo : EIATTR_REGCOUNT
	.align		4
        /*0000*/ 	.byte	0x04, 0x2f
        /*0002*/ 	.short	(.L_2 - .L_1)
	.align		4
.L_1:
        /*0004*/ 	.word	index@(triton_poi_fused_gelu_mul_4)
        /*0008*/ 	.word	0x00000017


	//----- nvinfo : EIATTR_MIN_STACK_SIZE
	.align		4
.L_2:
        /*000c*/ 	.byte	0x04, 0x12
        /*000e*/ 	.short	(.L_4 - .L_3)
	.align		4
.L_3:
        /*0010*/ 	.word	index@(triton_poi_fused_gelu_mul_4)
        /*0014*/ 	.word	0x00000000


	//----- nvinfo : EIATTR_FRAME_SIZE
	.align		4
.L_4:
        /*0018*/ 	.byte	0x04, 0x11
        /*001a*/ 	.short	(.L_6 - .L_5)
	.align		4
.L_5:
        /*001c*/ 	.word	index@(triton_poi_fused_gelu_mul_4)
        /*0020*/ 	.word	0x00000000


	//----- nvinfo : EIATTR_MIN_STACK_SIZE
	.align		4
.L_6:
        /*0024*/ 	.byte	0x04, 0x12
        /*0026*/ 	.short	(.L_8 - .L_7)
	.align		4
.L_7:
        /*0028*/ 	.word	index@(triton_poi_fused_gelu_mul_4)
        /*002c*/ 	.word	0x00000000
.L_8:


//--------------------- .nv.info.triton_poi_fused_gelu_mul_4 --------------------------
	.section	.nv.info.triton_poi_fused_gelu_mul_4,"",@"SHT_CUDA_INFO"
	.sectionflags	@""
	.align	4


	//----- nvinfo : EIATTR_CUDA_API_VERSION
	.align		4
        /*0000*/ 	.byte	0x04, 0x37
        /*0002*/ 	.short	(.L_10 - .L_9)
.L_9:
        /*0004*/ 	.word	0x0000007c


	//----- nvinfo : EIATTR_KPARAM_INFO
	.align		4
.L_10:
        /*0008*/ 	.byte	0x04, 0x17
        /*000a*/ 	.short	(.L_12 - .L_11)
.L_11:
        /*000c*/ 	.word	0x00000000
        /*0010*/ 	.short	0x0004
        /*0012*/ 	.short	0x001c
        /*0014*/ 	.byte	0x00, 0xf0, 0x11, 0x00


	//----- nvinfo : EIATTR_KPARAM_INFO
	.align		4
.L_12:
        /*0018*/ 	.byte	0x04, 0x17
        /*001a*/ 	.short	(.L_14 - .L_13)
.L_13:
        /*001c*/ 	.word	0x00000000
        /*0020*/ 	.short	0x0003
        /*0022*/ 	.short	0x0018
        /*0024*/ 	.byte	0x00, 0xf0, 0x11, 0x00


	//----- nvinfo : EIATTR_KPARAM_INFO
	.align		4
.L_14:
        /*0028*/ 	.byte	0x04, 0x17
        /*002a*/ 	.short	(.L_16 - .L_15)
.L_15:
        /*002c*/ 	.word	0x00000000
        /*0030*/ 	.short	0x0002
        /*0032*/ 	.short	0x0010
        /*0034*/ 	.byte	0x00, 0xf4, 0x21, 0x00


	//----- nvinfo : EIATTR_KPARAM_INFO
	.align		4
.L_16:
        /*0038*/ 	.byte	0x04, 0x17
        /*003a*/ 	.short	(.L_18 - .L_17)
.L_17:
        /*003c*/ 	.word	0x00000000
        /*0040*/ 	.short	0x0001
        /*0042*/ 	.short	0x0008
        /*0044*/ 	.byte	0x00, 0xf4, 0x21, 0x00


	//----- nvinfo : EIATTR_KPARAM_INFO
	.align		4
.L_18:
        /*0048*/ 	.byte	0x04, 0x17
        /*004a*/ 	.short	(.L_20 - .L_19)
.L_19:
        /*004c*/ 	.word	0x00000000
        /*0050*/ 	.short	0x0000
        /*0052*/ 	.short	0x0000
        /*0054*/ 	.byte	0x00, 0xf4, 0x21, 0x00


	//----- nvinfo : EIATTR_SPARSE_MMA_MASK
	.align		4
.L_20:
        /*0058*/ 	.byte	0x03, 0x50
        /*005a*/ 	.short	0x0000


	//----- nvinfo : EIATTR_MAXREG_COUNT
	.align		4
        /*005c*/ 	.byte	0x03, 0x1b
        /*005e*/ 	.short	0x00ff


	//----- nvinfo : EIATTR_EXIT_INSTR_OFFSETS
	.align		4
        /*0060*/ 	.byte	0x04, 0x1c
        /*0062*/ 	.short	(.L_22 - .L_21)


	//   ....[0]....
.L_21:
        /*0064*/ 	.word	0x00000840


	//   ....[1]....
        /*0068*/ 	.word	0x00000860


	//----- nvinfo : EIATTR_REQNTID
	.align		4
.L_22:
        /*006c*/ 	.byte	0x04, 0x10
        /*006e*/ 	.short	(.L_24 - .L_23)
.L_23:
        /*0070*/ 	.word	0x00000020
        /*0074*/ 	.word	0x00000001
        /*0078*/ 	.word	0x00000001


	//----- nvinfo : EIATTR_CBANK_PARAM_SIZE
	.align		4
.L_24:
        /*007c*/ 	.byte	0x03, 0x19
        /*007e*/ 	.short	0x0020


	//----- nvinfo : EIATTR_PARAM_CBANK
	.align		4
        /*0080*/ 	.byte	0x04, 0x0a
        /*0082*/ 	.short	(.L_26 - .L_25)
	.align		4
.L_25:
        /*0084*/ 	.word	index@(.nv.constant0.triton_poi_fused_gelu_mul_4)
        /*0088*/ 	.short	0x0210
        /*008a*/ 	.short	0x0020


	//----- nvinfo : EIATTR_SW_WAR
	.align		4
.L_26:
        /*008c*/ 	.byte	0x04, 0x36
        /*008e*/ 	.short	(.L_28 - .L_27)
.L_27:
        /*0090*/ 	.word	0x00000008
.L_28:


//--------------------- .nv.callgraph             --------------------------
	.section	.nv.callgraph,"",@"SHT_CUDA_CALLGRAPH"
	.align	4
	.sectionentsize	8
	.align		4
        /*0000*/ 	.word	0x00000000
	.align		4
        /*0004*/ 	.word	0xffffffff
	.align		4
        /*0008*/ 	.word	0x00000000
	.align		4
        /*000c*/ 	.word	0xfffffffe
	.align		4
        /*0010*/ 	.word	0x00000000
	.align		4
        /*0014*/ 	.word	0xfffffffd
	.align		4
        /*0018*/ 	.word	0x00000000
	.align		4
        /*001c*/ 	.word	0xfffffffc


//--------------------- .nv.constant4             --------------------------
	.section	.nv.constant4,"a",@progbits
	.align	8
	.align		8
.nv.constant4:
        /*0000*/ 	.dword	_$_str


//--------------------- .text.triton_poi_fused_gelu_mul_4 --------------------------
	.section	.text.triton_poi_fused_gelu_mul_4,"ax",@progbits
	.sectionflags	@"SHF_BARRIERS=1"
	.align	128
        .global         triton_poi_fused_gelu_mul_4
        .type           triton_poi_fused_gelu_mul_4,@function
        .size           triton_poi_fused_gelu_mul_4,(.L_x_1 - triton_poi_fused_gelu_mul_4)
        .other          triton_poi_fused_gelu_mul_4,@"STO_CUDA_ENTRY STV_DEFAULT"
triton_poi_fused_gelu_mul_4:
.text.triton_poi_fused_gelu_mul_4:
[----:B------:R-:W0:Y:S02]  /*0000*/  LDC R1, c[0x0][0x28] ;  /* 0x00000a00ff017b82 */ /* 0x000e240000000800 */
[----:B------:R-:W1:Y:S01]  /*0010*/  S2R R13, SR_CTAID.Y ;  /* 0x00000000000d7919 */ /* 0x000e620000002600 */
[----:B------:R-:W2:Y:S01]  /*0020*/  LDC.64 R4, c[0x0][0x210] ;  /* 0x00008400ff047b82 */ /* 0x000ea20000000a00 */
[----:B------:R-:W-:Y:S01]  /*0030*/  ULDC.64 UR6, c[0x0][0x208] ;  /* 0x0000820000067ab9 */ /* 0x000fe20000000a00 */
[----:B------:R-:W3:Y:S01]  /*0040*/  S2R R6, SR_TID.X ;  /* 0x0000000000067919 */ /* 0x000ee20000002100 */
[----:B------:R-:W4:Y:S01]  /*0050*/  S2R R12, SR_CTAID.X ;  /* 0x00000000000c7919 */ /* 0x000f220000002500 */
[----:B-1----:R-:W-:Y:S02]  /*0060*/  IMAD.SHL.U32 R9, R13, 0x10, RZ ;  /* 0x000000100d097824 */ /* 0x002fe400078e00ff */
[----:B---3--:R-:W-:Y:S01]  /*0070*/  IMAD.SHL.U32 R0, R6, 0x2, RZ ;  /* 0x0000000206007824 */ /* 0x008fe200078e00ff */
[----:B------:R-:W-:Y:S02]  /*0080*/  SHF.R.U32.HI R7, RZ, 0x3, R6 ;  /* 0x00000003ff077819 */ /* 0x000fe40000011606 */
[----:B----4-:R-:W-:-:S02]  /*0090*/  SHF.L.U32 R12, R12, 0x2, RZ ;  /* 0x000000020c0c7819 */ /* 0x010fc400000006ff */
[----:B------:R-:W-:Y:S02]  /*00a0*/  LOP3.LUT R2, R9, 0xe, R0, 0xf8, !PT ;  /* 0x0000000e09027812 */ /* 0x000fe400078ef800 */
[----:B------:R-:W-:Y:S02]  /*00b0*/  SGXT.U32 R7, R7, 0x2 ;  /* 0x000000020707781a */ /* 0x000fe40000000000 */
[----:B------:R-:W-:-:S04]  /*00c0*/  SHF.R.S32.HI R3, RZ, 0x1f, R2 ;  /* 0x0000001fff037819 */ /* 0x000fc80000011402 */
[----:B------:R-:W-:Y:S02]  /*00d0*/  LEA.HI R8, R3, R2, RZ, 0x2 ;  /* 0x0000000203087211 */ /* 0x000fe400078f10ff */
[----:B------:R-:W-:Y:S02]  /*00e0*/  LOP3.LUT R3, R12, R7, RZ, 0xfc, !PT ;  /* 0x000000070c037212 */ /* 0x000fe400078efcff */
[C---:B------:R-:W-:Y:S01]  /*00f0*/  LOP3.LUT R11, R8.reuse, 0xfffffffc, RZ, 0xc0, !PT ;  /* 0xfffffffc080b7812 */ /* 0x040fe200078ec0ff */
[----:B------:R-:W-:Y:S01]  /*0100*/  IMAD.SHL.U32 R8, R8, 0x4, RZ ;  /* 0x0000000408087824 */ /* 0x000fe200078e00ff */
[----:B------:R-:W-:-:S03]  /*0110*/  ISETP.GE.AND P0, PT, R3, 0x4, PT ;  /* 0x000000040300780c */ /* 0x000fc60003f06270 */
[C---:B------:R-:W-:Y:S01]  /*0120*/  IMAD.IADD R10, R2.reuse, 0x1, -R11 ;  /* 0x00000001020a7824 */ /* 0x040fe200078e0a0b */
[----:B------:R-:W-:-:S04]  /*0130*/  ISETP.LT.AND P0, PT, R2, 0x10, !P0 ;  /* 0x000000100200780c */ /* 0x000fc80004701270 */
[----:B------:R-:W-:Y:S02]  /*0140*/  LEA R10, R3, R10, 0x2 ;  /* 0x0000000a030a7211 */ /* 0x000fe400078e10ff */
[----:B------:R-:W-:-:S05]  /*0150*/  LOP3.LUT R3, R8, 0xfffffff0, RZ, 0xc0, !PT ;  /* 0xfffffff008037812 */ /* 0x000fca00078ec0ff */
[----:B------:R-:W-:Y:S01]  /*0160*/  IMAD.IADD R3, R10, 0x1, R3 ;  /* 0x000000010a037824 */ /* 0x000fe200078e0203 */
[----:B------:R-:W-:Y:S01]  /*0170*/  SHF.R.U32.HI R8, RZ, 0x1, R6 ;  /* 0x00000001ff087819 */ /* 0x000fe20000011606 */
[----:B------:R-:W1:Y:S02]  /*0180*/  LDC.64 R10, c[0x0][0x218] ;  /* 0x00008600ff0a7b82 */ /* 0x000e640000000a00 */
[----:B--2---:R-:W-:Y:S01]  /*0190*/  IMAD.WIDE R4, R3, 0x4, R4 ;  /* 0x0000000403047825 */ /* 0x004fe200078e0204 */
[----:B------:R-:W-:-:S06]  /*01a0*/  CS2R R2, SRZ ;  /* 0x0000000000027805 */ /* 0x000fcc000001ff00 */
[----:B------:R2:W3:Y:S01]  /*01b0*/  @P0 LDG.E.EL.64 R2, desc[UR6][R4.64] ;  /* 0x0000000604020981 */ /* 0x0004e2000c2e1b00 */
[----:B------:R-:W-:Y:S02]  /*01c0*/  SGXT.U32 R8, R8, 0x4 ;  /* 0x000000040808781a */ /* 0x000fe40000000000 */
[----:B------:R-:W-:Y:S02]  /*01d0*/  SHF.R.S32.HI R13, RZ, 0x1b, R13 ;  /* 0x0000001bff0d7819 */ /* 0x000fe4000001140d */
[----:B------:R-:W-:Y:S02]  /*01e0*/  LOP3.LUT R8, R9, R8, RZ, 0xfc, !PT ;  /* 0x0000000809087212 */ /* 0x000fe400078efcff */
[----:B------:R-:W-:-:S04]  /*01f0*/  SGXT R9, R13, 0x1 ;  /* 0x000000010d09781a */ /* 0x000fc80000000200 */
[----:B------:R-:W-:Y:S02]  /*0200*/  LEA.HI R13, R9, R8, RZ, 0x2 ;  /* 0x00000008090d7211 */ /* 0x000fe400078f10ff */
[----:B------:R-:W-:Y:S02]  /*0210*/  LOP3.LUT R9, R12, 0x2, R0, 0xf8, !PT ;  /* 0x000000020c097812 */ /* 0x000fe400078ef800 */
[----:B------:R-:W-:Y:S02]  /*0220*/  LOP3.LUT R13, R13, 0x3ffffffc, RZ, 0xc0, !PT ;  /* 0x3ffffffc0d0d7812 */ /* 0x000fe400078ec0ff */
[----:B------:R-:W-:-:S03]  /*0230*/  ISETP.GE.AND P0, PT, R9, 0x4, PT ;  /* 0x000000040900780c */ /* 0x000fc60003f06270 */
[C---:B--2---:R-:W-:Y:S01]  /*0240*/  IMAD.IADD R4, R8.reuse, 0x1, -R13 ;  /* 0x0000000108047824 */ /* 0x044fe200078e0a0d */
[----:B------:R-:W-:-:S04]  /*0250*/  ISETP.LT.AND P0, PT, R8, 0x10, !P0 ;  /* 0x000000100800780c */ /* 0x000fc80004701270 */
[----:B------:R-:W-:-:S05]  /*0260*/  LEA R5, R4, R9, 0x2 ;  /* 0x0000000904057211 */ /* 0x000fca00078e10ff */
[----:B-1----:R-:W-:Y:S01]  /*0270*/  IMAD.WIDE R10, R5, 0x4, R10 ;  /* 0x00000004050a7825 */ /* 0x002fe200078e020a */
[----:B------:R-:W-:-:S06]  /*0280*/  CS2R R4, SRZ ;  /* 0x0000000000047805 */ /* 0x000fcc000001ff00 */
[----:B------:R1:W2:Y:S01]  /*0290*/  @P0 LDG.E.EL.64 R4, desc[UR6][R10.64] ;  /* 0x000000060a040981 */ /* 0x0002a2000c2e1b00 */
[----:B------:R-:W-:Y:S01]  /*02a0*/  HFMA2.MMA R14, -RZ, RZ, 0.958984375, -6.1690807342529296875e-05 ;  /* 0x3bac840bff0e7435 */ /* 0x000fe200000001ff */
[----:B------:R-:W-:Y:S01]  /*02b0*/  IMAD.MOV.U32 R13, RZ, RZ, -0x460a9f47 ;  /* 0xb9f560b9ff0d7424 */ /* 0x000fe200078e00ff */
[----:B------:R-:W4:Y:S01]  /*02c0*/  S2UR UR5, SR_CgaCtaId ;  /* 0x00000000000579c3 */ /* 0x000f220000008800 */
[----:B------:R-:W-:Y:S01]  /*02d0*/  IMAD.MOV.U32 R12, RZ, RZ, 0x3789ca3c ;  /* 0x3789ca3cff0c7424 */ /* 0x000fe200078e00ff */
[----:B------:R-:W-:Y:S01]  /*02e0*/  SHF.L.U32 R6, R6, 0x3, RZ ;  /* 0x0000000306067819 */ /* 0x000fe200000006ff */
[----:B------:R-:W-:Y:S01]  /*02f0*/  IMAD.MOV.U32 R16, RZ, RZ, 0x3789ca3c ;  /* 0x3789ca3cff107424 */ /* 0x000fe200078e00ff */
[----:B------:R-:W-:Y:S01]  /*0300*/  UMOV UR4, 0x400 ;  /* 0x0000040000047882 */ /* 0x000fe20000000000 */
[----:B------:R-:W-:Y:S02]  /*0310*/  LEA R9, R8, R9, 0x2 ;  /* 0x0000000908097211 */ /* 0x000fe400078e10ff */
[----:B-1----:R-:W-:Y:S01]  /*0320*/  MOV R11, 0xb9f560b9 ;  /* 0xb9f560b9000b7802 */ /* 0x002fe20000000f00 */
[----:B------:R-:W-:Y:S01]  /*0330*/  IMAD.MOV.U32 R10, RZ, RZ, -0x42f37e9e ;  /* 0xbd0c8162ff0a7424 */ /* 0x000fe200078e00ff */
[----:B------:R-:W-:Y:S01]  /*0340*/  LOP3.LUT R6, R6, 0x38, RZ, 0xc0, !PT ;  /* 0x0000003806067812 */ /* 0x000fe200078ec0ff */
[----:B----4-:R-:W-:Y:S01]  /*0350*/  UPRMT UR4, UR5, 0x654, UR4 ;  /* 0x0000065405047896 */ /* 0x010fe20008000004 */
[C---:B---3--:R-:W-:Y:S01]  /*0360*/  FMUL R18, R2.reuse, 0.70710676908493041992 ;  /* 0x3f3504f302127820 */ /* 0x048fe20000400000 */
[C---:B------:R-:W-:Y:S01]  /*0370*/  FMUL R20, R3.reuse, 0.70710676908493041992 ;  /* 0x3f3504f303147820 */ /* 0x040fe20000400000 */
[----:B------:R-:W-:Y:S01]  /*0380*/  FMUL R2, R2, 0.5 ;  /* 0x3f00000002027820 */ /* 0x000fe20000400000 */
[----:B------:R-:W-:Y:S01]  /*0390*/  FMUL R3, R3, 0.5 ;  /* 0x3f00000003037820 */ /* 0x000fe20000400000 */
[----:B------:R-:W-:Y:S01]  /*03a0*/  FADD.FTZ R15, |R18|, -RZ ;  /* 0x800000ff120f7221 */ /* 0x000fe20000010200 */
[----:B------:R-:W-:-:S04]  /*03b0*/  FADD.FTZ R17, |R20|, -RZ ;  /* 0x800000ff14117221 */ /* 0x000fc80000010200 */
[----:B------:R-:W-:Y:S02]  /*03c0*/  FSETP.GE.AND P1, PT, R15, 1.0029599666595458984, PT ;  /* 0x3f8060fe0f00780b */ /* 0x000fe40003f26000 */
[----:B------:R-:W-:-:S11]  /*03d0*/  FSETP.GE.AND P2, PT, R17, 1.0029599666595458984, PT ;  /* 0x3f8060fe1100780b */ /* 0x000fd60003f46000 */
[----:B------:R-:W-:Y:S01]  /*03e0*/  @!P1 MOV R13, 0xba574d20 ;  /* 0xba574d20000d9802 */ /* 0x000fe20000000f00 */
[----:B------:R-:W-:Y:S02]  /*03f0*/  @!P1 IMAD.MOV.U32 R12, RZ, RZ, 0x38b1e96a ;  /* 0x38b1e96aff0c9424 */ /* 0x000fe400078e00ff */
[----:B------:R-:W-:Y:S01]  /*0400*/  @!P1 FMUL R15, R18, R18 ;  /* 0x00000012120f9220 */ /* 0x000fe20000400000 */
[----:B------:R-:W-:Y:S01]  /*0410*/  @!P2 MOV R11, 0xba574d20 ;  /* 0xba574d20000ba802 */ /* 0x000fe20000000f00 */
[----:B------:R-:W-:Y:S02]  /*0420*/  @!P2 IMAD.MOV.U32 R16, RZ, RZ, 0x38b1e96a ;  /* 0x38b1e96aff10a424 */ /* 0x000fe400078e00ff */
[----:B------:R-:W-:Y:S01]  /*0430*/  @!P2 FMUL R17, R20, R20 ;  /* 0x000000141411a220 */ /* 0x000fe20000400000 */
[----:B------:R-:W-:Y:S01]  /*0440*/  @!P1 MOV R14, 0x3baad5ea ;  /* 0x3baad5ea000e9802 */ /* 0x000fe20000000f00 */
[----:B------:R-:W-:Y:S01]  /*0450*/  FFMA.FTZ R13, R15, R12, R13 ;  /* 0x0000000c0f0d7223 */ /* 0x000fe2000001000d */
[----:B------:R-:W-:-:S02]  /*0460*/  IMAD.MOV.U32 R12, RZ, RZ, 0x3bac840b ;  /* 0x3bac840bff0c7424 */ /* 0x000fc400078e00ff */
[----:B------:R-:W-:Y:S01]  /*0470*/  FFMA.FTZ R19, R17, R16, R11 ;  /* 0x0000001011137223 */ /* 0x000fe2000001000b */
[----:B------:R-:W-:Y:S01]  /*0480*/  HFMA2.MMA R16, -RZ, RZ, -1.26171875, -2.110004425048828125e-05 ;  /* 0xbd0c8162ff107435 */ /* 0x000fe200000001ff */
[-C--:B------:R-:W-:Y:S01]  /*0490*/  FFMA.FTZ R13, R13, R15.reuse, R14 ;  /* 0x0000000f0d0d7223 */ /* 0x080fe2000001000e */
[----:B------:R-:W-:Y:S01]  /*04a0*/  @!P1 IMAD.MOV.U32 R10, RZ, RZ, -0x4323e419 ;  /* 0xbcdc1be7ff0a9424 */ /* 0x000fe200078e00ff */
[----:B------:R-:W-:Y:S01]  /*04b0*/  MOV R11, 0x3e1cf906 ;  /* 0x3e1cf906000b7802 */ /* 0x000fe20000000f00 */
[----:B------:R-:W-:Y:S01]  /*04c0*/  @!P2 IMAD.MOV.U32 R12, RZ, RZ, 0x3baad5ea ;  /* 0x3baad5eaff0ca424 */ /* 0x000fe200078e00ff */
[----:B------:R-:W-:Y:S01]  /*04d0*/  @!P1 MOV R11, 0x3de718af ;  /* 0x3de718af000b9802 */ /* 0x000fe20000000f00 */
[----:B------:R-:W-:Y:S01]  /*04e0*/  FFMA.FTZ R10, R13, R15, R10 ;  /* 0x0000000f0d0a7223 */ /* 0x000fe2000001000a */
[----:B------:R-:W-:Y:S01]  /*04f0*/  @!P2 MOV R16, 0xbcdc1be7 ;  /* 0xbcdc1be70010a802 */ /* 0x000fe20000000f00 */
[----:B------:R-:W-:Y:S01]  /*0500*/  FFMA.FTZ R19, R19, R17, R12 ;  /* 0x0000001113137223 */ /* 0x000fe2000001000c */
[----:B------:R-:W-:Y:S01]  /*0510*/  IMAD.MOV.U32 R12, RZ, RZ, 0x3f6a937e ;  /* 0x3f6a937eff0c7424 */ /* 0x000fe200078e00ff */
[----:B------:R-:W-:Y:S01]  /*0520*/  @!P1 MOV R12, 0xbec093ac ;  /* 0xbec093ac000c9802 */ /* 0x000fe20000000f00 */
[----:B------:R-:W-:Y:S01]  /*0530*/  HFMA2.MMA R14, -RZ, RZ, 1.853515625, -0.00091457366943359375 ;  /* 0x3f6a937eff0e7435 */ /* 0x000fe200000001ff */
[----:B------:R-:W-:Y:S01]  /*0540*/  FFMA.FTZ R11, R10, R15, R11 ;  /* 0x0000000f0a0b7223 */ /* 0x000fe2000001000b */
[----:B------:R-:W-:-:S02]  /*0550*/  IMAD.MOV.U32 R13, RZ, RZ, 0x3e1cf906 ;  /* 0x3e1cf906ff0d7424 */ /* 0x000fc400078e00ff */
[----:B------:R-:W-:Y:S01]  /*0560*/  FFMA.FTZ R16, R19, R17, R16 ;  /* 0x0000001113107223 */ /* 0x000fe20000010010 */
[----:B------:R-:W-:Y:S01]  /*0570*/  IMAD.MOV.U32 R10, RZ, RZ, 0x3f20d842 ;  /* 0x3f20d842ff0a7424 */ /* 0x000fe200078e00ff */
[----:B------:R-:W-:Y:S01]  /*0580*/  @!P1 MOV R10, 0x3e0375d3 ;  /* 0x3e0375d3000a9802 */ /* 0x000fe20000000f00 */
[----:B------:R-:W-:Y:S02]  /*0590*/  @!P2 IMAD.MOV.U32 R13, RZ, RZ, 0x3de718af ;  /* 0x3de718afff0da424 */ /* 0x000fe400078e00ff */
[----:B------:R-:W-:Y:S01]  /*05a0*/  FFMA.FTZ R11, R11, R15, R12 ;  /* 0x0000000f0b0b7223 */ /* 0x000fe2000001000c */
[----:B------:R-:W-:Y:S01]  /*05b0*/  @!P2 MOV R14, 0xbec093ac ;  /* 0xbec093ac000ea802 */ /* 0x000fe20000000f00 */
[----:B------:R-:W-:Y:S02]  /*05c0*/  IMAD.MOV.U32 R12, RZ, RZ, 0x3f20d842 ;  /* 0x3f20d842ff0c7424 */ /* 0x000fe400078e00ff */
[----:B------:R-:W-:Y:S01]  /*05d0*/  FFMA.FTZ R19, R16, R17, R13 ;  /* 0x0000001110137223 */ /* 0x000fe2000001000d */
[----:B------:R-:W-:Y:S01]  /*05e0*/  FSEL R13, -R15, R18, P1 ;  /* 0x000000120f0d7208 */ /* 0x000fe20000800100 */
[----:B------:R-:W-:Y:S01]  /*05f0*/  FFMA.FTZ R10, R11, R15, R10 ;  /* 0x0000000f0b0a7223 */ /* 0x000fe2000001000a */
[----:B------:R-:W-:-:S02]  /*0600*/  @!P2 IMAD.MOV.U32 R12, RZ, RZ, 0x3e0375d3 ;  /* 0x3e0375d3ff0ca424 */ /* 0x000fc400078e00ff */
[----:B------:R-:W-:Y:S01]  /*0610*/  FFMA.FTZ R19, R19, R17, R14 ;  /* 0x0000001113137223 */ /* 0x000fe2000001000e */
[----:B------:R-:W-:Y:S01]  /*0620*/  LOP3.LUT R14, R6, 0x4, RZ, 0xfc, !PT ;  /* 0x00000004060e7812 */ /* 0x000fe200078efcff */
[----:B------:R-:W-:Y:S01]  /*0630*/  FFMA.FTZ R10, R10, R13, R13 ;  /* 0x0000000d0a0a7223 */ /* 0x000fe2000001000d */
[----:B------:R-:W-:Y:S01]  /*0640*/  FSEL R13, -R17, R20, P2 ;  /* 0x00000014110d7208 */ /* 0x000fe20001000100 */
[----:B------:R-:W-:Y:S02]  /*0650*/  FFMA.FTZ R12, R19, R17, R12 ;  /* 0x00000011130c7223 */ /* 0x000fe4000001000c */
[----:B------:R-:W1:Y:S02]  /*0660*/  @P1 MUFU.EX2 R11, R10 ;  /* 0x0000000a000b1308 */ /* 0x000e640000000800 */
[----:B------:R-:W-:-:S06]  /*0670*/  FFMA.FTZ R12, R12, R13, R13 ;  /* 0x0000000d0c0c7223 */ /* 0x000fcc000001000d */
[----:B------:R-:W3:Y:S01]  /*0680*/  @P2 MUFU.EX2 R13, R12 ;  /* 0x0000000c000d2308 */ /* 0x000ee20000000800 */
[----:B-1----:R-:W-:-:S05]  /*0690*/  @P1 FADD R11, -R11, 1 ;  /* 0x3f8000000b0b1421 */ /* 0x002fca0000000100 */
[----:B------:R-:W-:Y:S02]  /*06a0*/  @P1 LOP3.LUT R10, R11, 0x80000000, R18, 0xf8, !PT ;  /* 0x800000000b0a1812 */ /* 0x000fe400078ef812 */
[----:B------:R-:W-:Y:S01]  /*06b0*/  LOP3.LUT R11, R6, R7, RZ, 0xfc, !PT ;  /* 0x00000007060b7212 */ /* 0x000fe200078efcff */
[----:B---3--:R-:W-:Y:S02]  /*06c0*/  @P2 FADD R13, -R13, 1 ;  /* 0x3f8000000d0d2421 */ /* 0x008fe40000000100 */
[----:B------:R-:W-:Y:S01]  /*06d0*/  FADD R7, R10, 1 ;  /* 0x3f8000000a077421 */ /* 0x000fe20000000000 */
[----:B------:R-:W-:Y:S02]  /*06e0*/  LEA.HI R6, R6, R11, RZ, 0x1e ;  /* 0x0000000b06067211 */ /* 0x000fe400078ff0ff */
[----:B------:R-:W-:Y:S01]  /*06f0*/  @P2 LOP3.LUT R12, R13, 0x80000000, R20, 0xf8, !PT ;  /* 0x800000000d0c2812 */ /* 0x000fe200078ef814 */
[----:B------:R-:W-:Y:S01]  /*0700*/  FMUL R7, R2, R7 ;  /* 0x0000000702077220 */ /* 0x000fe20000400000 */
[----:B------:R-:W-:-:S02]  /*0710*/  LEA.HI R14, R14, R11, RZ, 0x1e ;  /* 0x0000000b0e0e7211 */ /* 0x000fc400078ff0ff */
[----:B------:R-:W-:Y:S01]  /*0720*/  LEA R6, R6, UR4, 0x2 ;  /* 0x0000000406067c11 */ /* 0x000fe2000f8e10ff */
[----:B------:R-:W-:Y:S01]  /*0730*/  FADD R12, R12, 1 ;  /* 0x3f8000000c0c7421 */ /* 0x000fe20000000000 */
[----:B------:R-:W-:Y:S02]  /*0740*/  LEA R11, R14, UR4, 0x2 ;  /* 0x000000040e0b7c11 */ /* 0x000fe4000f8e10ff */
[----:B------:R-:W-:Y:S01]  /*0750*/  SHF.R.U32.HI R13, RZ, 0x2, R0 ;  /* 0x00000002ff0d7819 */ /* 0x000fe20000011600 */
[----:B------:R-:W-:Y:S01]  /*0760*/  FMUL R12, R3, R12 ;  /* 0x0000000c030c7220 */ /* 0x000fe20000400000 */
[----:B------:R-:W-:Y:S01]  /*0770*/  STS [R6], R7 ;  /* 0x0000000706007388 */ /* 0x000fe20000000800 */
[----:B------:R-:W-:Y:S01]  /*0780*/  LOP3.LUT R0, R0, 0x3e, RZ, 0xc0, !PT ;  /* 0x0000003e00007812 */ /* 0x000fe200078ec0ff */
[----:B------:R-:W1:Y:S01]  /*0790*/  LDC.64 R2, c[0x0][0x220] ;  /* 0x00008800ff027b82 */ /* 0x000e620000000a00 */
[----:B------:R-:W-:Y:S01]  /*07a0*/  SGXT.U32 R13, R13, 0x4 ;  /* 0x000000040d0d781a */ /* 0x000fe20000000000 */
[----:B------:R-:W-:Y:S04]  /*07b0*/  STS [R11+0x10], R12 ;  /* 0x0000100c0b007388 */ /* 0x000fe80000000800 */
[----:B------:R-:W-:-:S05]  /*07c0*/  IMAD.IADD R0, R0, 0x1, R13 ;  /* 0x0000000100007824 */ /* 0x000fca00078e020d */
[----:B------:R-:W-:Y:S01]  /*07d0*/  LEA R0, R0, UR4, 0x2 ;  /* 0x0000000400007c11 */ /* 0x000fe2000f8e10ff */
[----:B------:R-:W-:Y:S01]  /*07e0*/  BAR.SYNC.DEFER_BLOCKING 0x0 ;  /* 0x0000000000007b1d */ /* 0x000fe20000010000 */
[----:B-1----:R-:W-:-:S05]  /*07f0*/  IMAD.WIDE R2, R9, 0x4, R2 ;  /* 0x0000000409027825 */ /* 0x002fca00078e0202 */
[----:B------:R-:W2:Y:S04]  /*0800*/  LDS R13, [R0] ;  /* 0x00000000000d7984 */ /* 0x000ea80000000800 */
[----:B------:R-:W1:Y:S01]  /*0810*/  LDS R10, [R0+0x4] ;  /* 0x00000400000a7984 */ /* 0x000e620000000800 */
[----:B--2---:R-:W-:Y:S01]  /*0820*/  FMUL R4, R13, R4 ;  /* 0x000000040d047220 */ /* 0x004fe20000400000 */
[----:B-1----:R-:W-:Y:S01]  /*0830*/  FMUL R5, R10, R5 ;  /* 0x000000050a057220 */ /* 0x002fe20000400000 */
[----:B------:R-:W-:Y:S06]  /*0840*/  @!P0 EXIT ;  /* 0x000000000000894d */ /* 0x000fec0003800000 */
[----:B------:R-:W-:Y:S01]  /*0850*/  STG.E.64 desc[UR6][R2.64], R4 ;  /* 0x0000000402007986 */ /* 0x000fe2000c101b06 */
[----:B------:R-:W-:Y:S05]  /*0860*/  EXIT ;  /* 0x000000000000794d */ /* 0x000fea0003800000 */
.L_x_0:
[----:B------:R-:W-:-:S00]  /*0870*/  BRA `(.L_x_0) ;  /* 0xfffffffc00fc7947 */ /* 0x000fc0000383ffff */
[----:B------:R-:W-:-:S00]  /*0880*/  NOP ;  /* 0x0000000000007918 */ /* 0x000fc00000000000 */
[----:B------:R-:W-:-:S00]  /*0890*/  NOP ;  /* 0x0000000000007918 */ /* 0x000fc00000000000 */
[----:B------:R-:W-:-:S00]  /*08a0*/  NOP ;  /* 0x0000000000007918 */ /* 0x000fc00000000000 */
[----:B------:R-:W-:-:S00]  /*08b0*/  NOP ;  /* 0x0000000000007918 */ /* 0x000fc00000000000 */
[----:B------:R-:W-:-:S00]  /*08c0*/  NOP ;  /* 0x0000000000007918 */ /* 0x000fc00000000000 */
[----:B------:R-:W-:-:S00]  /*08d0*/  NOP ;  /* 0x0000000000007918 */ /* 0x000fc00000000000 */
[----:B------:R-:W-:-:S00]  /*08e0*/  NOP ;  /* 0x0000000000007918 */ /* 0x000fc00000000000 */
[----:B------:R-:W-:-:S00]  /*08f0*/  NOP ;  /* 0x0000000000007918 */ /* 0x000fc00000000000 */
.L_x_1:


//--------------------- .nv.global.init           --------------------------
	.section	.nv.global.init,"aw",@progbits
.nv.global.init:
	.type		_$_str,@object
	.size		_$_str,(.L_0 - _$_str)
_$_str:
        /*0000*/ 	.byte	0x5f, 0x5f, 0x43, 0x55, 0x44, 0x41, 0x5f, 0x46, 0x54, 0x5a, 0x00
.L_0:


//--------------------- .nv.shared.triton_poi_fused_gelu_mul_4 --------------------------
	.section	.nv.shared.triton_poi_fused_gelu_mul_4,"aw",@nobits
	.sectionflags	@""
	.align	16
	.zero		1024


//--------------------- .nv.constant0.triton_poi_fused_gelu_mul_4 --------------------------
	.section	.nv.constant0.triton_poi_fused_gelu_mul_4,"a",@progbits
	.sectionflags	@""
	.align	4
.nv.constant0.triton_poi_fused_gelu_mul_4:
	.zero		560
